//
// Generated by NVIDIA NVVM Compiler
//
// Compiler Build ID: CL-36424714
// Cuda compilation tools, release 13.0, V13.0.88
// Based on NVVM 20.0.0
//

.version 9.0
.target sm_100
.address_size 64

	// .globl	_Z12cuda_leibnizPdl

.visible .entry _Z12cuda_leibnizPdl(
	.param .u64 .ptr .align 1 _Z12cuda_leibnizPdl_param_0,
	.param .u64 _Z12cuda_leibnizPdl_param_1
)
{
	.reg .pred 	%p<12>;
	.reg .b32 	%r<10>;
	.reg .b64 	%rd<43>;
	.reg .b64 	%fd<39>;

	ld.param.u64 	%rd17, [_Z12cuda_leibnizPdl_param_0];
	ld.param.u64 	%rd18, [_Z12cuda_leibnizPdl_param_1];
	mov.u32 	%r2, %ctaid.x;
	mov.u32 	%r3, %ntid.x;
	mov.u32 	%r4, %tid.x;
	mad.lo.s32 	%r5, %r2, %r3, %r4;
	mov.u32 	%r6, %nctaid.x;
	mul.lo.s32 	%r1, %r6, %r3;
	cvt.s64.s32 	%rd1, %r5;
	setp.le.s64 	%p1, %rd18, %rd1;
	mov.f64 	%fd38, 0d0000000000000000;
	@%p1 bra 	$L__BB0_10;
	cvt.s64.s32 	%rd2, %r1;
	add.s64 	%rd19, %rd2, %rd1;
	max.s64 	%rd20, %rd18, %rd19;
	setp.lt.s64 	%p2, %rd19, %rd18;
	selp.u64 	%rd3, 1, 0, %p2;
	add.s64 	%rd21, %rd19, %rd3;
	sub.s64 	%rd4, %rd20, %rd21;
	or.b64  	%rd22, %rd4, %rd2;
	and.b64  	%rd23, %rd22, -4294967296;
	setp.ne.s64 	%p3, %rd23, 0;
	@%p3 bra 	$L__BB0_3;
	cvt.u32.u64 	%r7, %rd2;
	cvt.u32.u64 	%r8, %rd4;
	div.u32 	%r9, %r8, %r7;
	cvt.u64.u32 	%rd38, %r9;
	bra.uni 	$L__BB0_4;
$L__BB0_3:
	div.u64 	%rd38, %rd4, %rd2;
$L__BB0_4:
	add.s64 	%rd8, %rd38, %rd3;
	and.b64  	%rd24, %rd8, 3;
	setp.eq.s64 	%p4, %rd24, 3;
	mov.f64 	%fd38, 0d0000000000000000;
	mov.u64 	%rd41, %rd1;
	@%p4 bra 	$L__BB0_7;
	add.s64 	%rd25, %rd8, 1;
	and.b64  	%rd39, %rd25, 3;
	mov.f64 	%fd38, 0d0000000000000000;
	mov.u64 	%rd41, %rd1;
$L__BB0_6:
	.pragma "nounroll";
	and.b64  	%rd26, %rd41, 1;
	setp.eq.b64 	%p5, %rd26, 1;
	selp.f64 	%fd14, 0dBFF0000000000000, 0d3FF0000000000000, %p5;
	cvt.rn.f64.s64 	%fd15, %rd41;
	fma.rn.f64 	%fd16, %fd15, 0d4000000000000000, 0d3FF0000000000000;
	div.rn.f64 	%fd17, %fd14, %fd16;
	add.f64 	%fd38, %fd38, %fd17;
	add.s64 	%rd41, %rd41, %rd2;
	add.s64 	%rd39, %rd39, -1;
	setp.ne.s64 	%p6, %rd39, 0;
	@%p6 bra 	$L__BB0_6;
$L__BB0_7:
	setp.lt.u64 	%p7, %rd8, 3;
	@%p7 bra 	$L__BB0_10;
	cvt.u64.u32 	%rd27, %r1;
	xor.b64  	%rd28, %rd41, %rd27;
	and.b64  	%rd29, %rd41, 1;
	setp.eq.b64 	%p8, %rd29, 1;
	selp.f64 	%fd5, 0dBFF0000000000000, 0d3FF0000000000000, %p8;
	and.b64  	%rd30, %rd28, 1;
	setp.eq.b64 	%p9, %rd30, 1;
	selp.f64 	%fd6, 0dBFF0000000000000, 0d3FF0000000000000, %p9;
$L__BB0_9:
	cvt.rn.f64.s64 	%fd18, %rd41;
	fma.rn.f64 	%fd19, %fd18, 0d4000000000000000, 0d3FF0000000000000;
	div.rn.f64 	%fd20, %fd5, %fd19;
	add.f64 	%fd21, %fd38, %fd20;
	add.s64 	%rd31, %rd41, %rd2;
	cvt.rn.f64.s64 	%fd22, %rd31;
	fma.rn.f64 	%fd23, %fd22, 0d4000000000000000, 0d3FF0000000000000;
	div.rn.f64 	%fd24, %fd6, %fd23;
	add.f64 	%fd25, %fd21, %fd24;
	add.s64 	%rd32, %rd31, %rd2;
	cvt.rn.f64.s64 	%fd26, %rd32;
	fma.rn.f64 	%fd27, %fd26, 0d4000000000000000, 0d3FF0000000000000;
	div.rn.f64 	%fd28, %fd5, %fd27;
	add.f64 	%fd29, %fd25, %fd28;
	add.s64 	%rd33, %rd32, %rd2;
	and.b64  	%rd34, %rd33, 1;
	setp.eq.b64 	%p10, %rd34, 1;
	selp.f64 	%fd30, 0dBFF0000000000000, 0d3FF0000000000000, %p10;
	cvt.rn.f64.s64 	%fd31, %rd33;
	fma.rn.f64 	%fd32, %fd31, 0d4000000000000000, 0d3FF0000000000000;
	div.rn.f64 	%fd33, %fd30, %fd32;
	add.f64 	%fd38, %fd29, %fd33;
	add.s64 	%rd41, %rd33, %rd2;
	setp.lt.s64 	%p11, %rd41, %rd18;
	@%p11 bra 	$L__BB0_9;
$L__BB0_10:
	cvta.to.global.u64 	%rd35, %rd17;
	shl.b64 	%rd36, %rd1, 3;
	add.s64 	%rd37, %rd35, %rd36;
	st.global.f64 	[%rd37], %fd38;
	ret;

}


// ===== COMPILED SASS (sm_100) =====

	.target	sm_100

	.elftype	@"ET_EXEC"


//--------------------- .note.nv.tkinfo           --------------------------
	.section	.note.nv.tkinfo,"",@"SHT_NOTE"
	.sectionflags	@"SHF_NOTE_NV_TKINFO"
	.tkinfo
        /*0018*/ 	.word	0x00000002
        /*0030*/ 	.string	""
        /*0030*/ 	.string	"ptxas"
        /*0030*/ 	.string	"Cuda compilation tools, release 13.0, V13.0.88"
        /*0030*/ 	.string	"Build cuda_13.0.r13.0/compiler.36424714_0"
        /*0030*/ 	.string	"-arch sm_100 -m 64 "



//--------------------- .note.nv.cuinfo           --------------------------
	.section	.note.nv.cuinfo,"",@"SHT_NOTE"
	.sectionflags	@"SHF_NOTE_NV_CUINFO"
        /*0018*/ 	.short	0x0002
        /*001a*/ 	.short	0x0064
        /*001c*/ 	.short	0x0082
	.zero		2


//--------------------- .nv.info                  --------------------------
	.section	.nv.info,"",@"SHT_CUDA_INFO"
	.align	4


	//----- nvinfo : EIATTR_REGCOUNT
	.align		4
        /*0000*/ 	.byte	0x04, 0x2f
        /*0002*/ 	.short	(.L_1 - .L_0)
	.align		4
.L_0:
        /*0004*/ 	.word	index@(_Z12cuda_leibnizPdl)
        /*0008*/ 	.word	0x00000026


	//----- nvinfo : EIATTR_FRAME_SIZE
	.align		4
.L_1:
        /*000c*/ 	.byte	0x04, 0x11
        /*000e*/ 	.short	(.L_3 - .L_2)
	.align		4
.L_2:
        /*0010*/ 	.word	index@($__internal_1_$__cuda_sm20_div_u64)
        /*0014*/ 	.word	0x00000000


	//----- nvinfo : EIATTR_FRAME_SIZE
	.align		4
.L_3:
        /*0018*/ 	.byte	0x04, 0x11
        /*001a*/ 	.short	(.L_5 - .L_4)
	.align		4
.L_4:
        /*001c*/ 	.word	index@($__internal_0_$__cuda_sm20_div_rn_f64_full)
        /*0020*/ 	.word	0x00000000


	//----- nvinfo : EIATTR_FRAME_SIZE
	.align		4
.L_5:
        /*0024*/ 	.byte	0x04, 0x11
        /*0026*/ 	.short	(.L_7 - .L_6)
	.align		4
.L_6:
        /*0028*/ 	.word	index@(_Z12cuda_leibnizPdl)
        /*002c*/ 	.word	0x00000000


	//----- nvinfo : EIATTR_MIN_STACK_SIZE
	.align		4
.L_7:
        /*0030*/ 	.byte	0x04, 0x12
        /*0032*/ 	.short	(.L_9 - .L_8)
	.align		4
.L_8:
        /*0034*/ 	.word	index@(_Z12cuda_leibnizPdl)
        /*0038*/ 	.word	0x00000000
.L_9:


//--------------------- .nv.compat                --------------------------
	.section	.nv.compat,"",@"SHT_CUDA_COMPAT_INFO"
	.align	4
        /*0000*/ 	.byte	0x02, 0x09, 0x00, 0x00, 0x02, 0x02, 0x01, 0x00, 0x02, 0x05, 0x05, 0x00, 0x03, 0x07, 0x01, 0x01
        /*0010*/ 	.byte	0x02, 0x03, 0x00, 0x00, 0x02, 0x06, 0x01, 0x00, 0x04, 0x0b, 0x08, 0x00, 0x01, 0x00, 0x00, 0x00
        /*0020*/ 	.byte	0x00, 0x00, 0x00, 0x00


//--------------------- .nv.info._Z12cuda_leibnizPdl --------------------------
	.section	.nv.info._Z12cuda_leibnizPdl,"",@"SHT_CUDA_INFO"
	.sectionflags	@""
	.align	4


	//----- nvinfo : EIATTR_CUDA_API_VERSION
	.align		4
        /*0000*/ 	.byte	0x04, 0x37
        /*0002*/ 	.short	(.L_11 - .L_10)
.L_10:
        /*0004*/ 	.word	0x00000082


	//----- nvinfo : EIATTR_KPARAM_INFO
	.align		4
.L_11:
        /*0008*/ 	.byte	0x04, 0x17
        /*000a*/ 	.short	(.L_13 - .L_12)
.L_12:
        /*000c*/ 	.word	0x00000000
        /*0010*/ 	.short	0x0001
        /*0012*/ 	.short	0x0008
        /*0014*/ 	.byte	0x00, 0xf0, 0x21, 0x00


	//----- nvinfo : EIATTR_KPARAM_INFO
	.align		4
.L_13:
        /*0018*/ 	.byte	0x04, 0x17
        /*001a*/ 	.short	(.L_15 - .L_14)
.L_14:
        /*001c*/ 	.word	0x00000000
        /*0020*/ 	.short	0x0000
        /*0022*/ 	.short	0x0000
        /*0024*/ 	.byte	0x00, 0xf5, 0x21, 0x00


	//----- nvinfo : EIATTR_SPARSE_MMA_MASK
	.align		4
.L_15:
        /*0028*/ 	.byte	0x03, 0x50
        /*002a*/ 	.short	0x0000


	//----- nvinfo : EIATTR_MAXREG_COUNT
	.align		4
        /*002c*/ 	.byte	0x03, 0x1b
        /*002e*/ 	.short	0x00ff


	//----- nvinfo : EIATTR_MERCURY_ISA_VERSION
	.align		4
        /*0030*/ 	.byte	0x03, 0x5f
        /*0032*/ 	.short	0x0101


	//----- nvinfo : EIATTR_VRC_CTA_INIT_COUNT
	.align		4
        /*0034*/ 	.byte	0x02, 0x4a
	.zero		1
	.zero		1


	//----- nvinfo : EIATTR_EXIT_INSTR_OFFSETS
	.align		4
        /*0038*/ 	.byte	0x04, 0x1c
        /*003a*/ 	.short	(.L_17 - .L_16)


	//   ....[0]....
.L_16:
        /*003c*/ 	.word	0x00001060


	//----- nvinfo : EIATTR_CRS_STACK_SIZE
	.align		4
.L_17:
        /*0040*/ 	.byte	0x04, 0x1e
        /*0042*/ 	.short	(.L_19 - .L_18)
.L_18:
        /*0044*/ 	.word	0x00000000


	//----- nvinfo : EIATTR_CBANK_PARAM_SIZE
	.align		4
.L_19:
        /*0048*/ 	.byte	0x03, 0x19
        /*004a*/ 	.short	0x0010


	//----- nvinfo : EIATTR_PARAM_CBANK
	.align		4
        /*004c*/ 	.byte	0x04, 0x0a
        /*004e*/ 	.short	(.L_21 - .L_20)
	.align		4
.L_20:
        /*0050*/ 	.word	index@(.nv.constant0._Z12cuda_leibnizPdl)
        /*0054*/ 	.short	0x0380
        /*0056*/ 	.short	0x0010


	//----- nvinfo : EIATTR_SW_WAR
	.align		4
.L_21:
        /*0058*/ 	.byte	0x04, 0x36
        /*005a*/ 	.short	(.L_23 - .L_22)
.L_22:
        /*005c*/ 	.word	0x00000008
.L_23:


//--------------------- .nv.callgraph             --------------------------
	.section	.nv.callgraph,"",@"SHT_CUDA_CALLGRAPH"
	.align	4
	.sectionentsize	8
	.align		4
        /*0000*/ 	.word	0x00000000
	.align		4
        /*0004*/ 	.word	0xffffffff
	.align		4
        /*0008*/ 	.word	0x00000000
	.align		4
        /*000c*/ 	.word	0xfffffffe
	.align		4
        /*0010*/ 	.word	0x00000000
	.align		4
        /*0014*/ 	.word	0xfffffffd
	.align		4
        /*0018*/ 	.word	0x00000000
	.align		4
        /*001c*/ 	.word	0xfffffffc


//--------------------- .text._Z12cuda_leibnizPdl --------------------------
	.section	.text._Z12cuda_leibnizPdl,"ax",@progbits
	.align	128
        .global         _Z12cuda_leibnizPdl
        .type           _Z12cuda_leibnizPdl,@function
        .size           _Z12cuda_leibnizPdl,(.L_x_26 - _Z12cuda_leibnizPdl)
        .other          _Z12cuda_leibnizPdl,@"STO_CUDA_ENTRY STV_DEFAULT"
_Z12cuda_leibnizPdl:
.text._Z12cuda_leibnizPdl:
[----:B------:R-:W-:Y:S01]  /*0000*/  LDC R1, c[0x0][0x37c] ;  /* 0x0000df00ff017b82 */ /* 0x000fe20000000800 */
[----:B------:R-:W0:Y:S07]  /*0010*/  S2R R5, SR_TID.X ;  /* 0x0000000000057919 */ /* 0x000e2e0000002100 */
[----:B------:R-:W0:Y:S01]  /*0020*/  S2UR UR6, SR_CTAID.X ;  /* 0x00000000000679c3 */ /* 0x000e220000002500 */
[----:B------:R-:W1:Y:S01]  /*0030*/  LDCU.64 UR8, c[0x0][0x388] ;  /* 0x00007100ff0877ac */ /* 0x000e620008000a00 */
[----:B------:R-:W-:Y:S01]  /*0040*/  BSSY.RECONVERGENT B0, `(.L_x_0) ;  /* 0x00000fd000007945 */ /* 0x000fe20003800200 */
[----:B------:R-:W-:Y:S01]  /*0050*/  CS2R R26, SRZ ;  /* 0x00000000001a7805 */ /* 0x000fe2000001ff00 */
[----:B------:R-:W2:Y:S04]  /*0060*/  LDCU.64 UR4, c[0x0][0x358] ;  /* 0x00006b00ff0477ac */ /* 0x000ea80008000a00 */
[----:B------:R-:W0:Y:S01]  /*0070*/  LDC R2, c[0x0][0x360] ;  /* 0x0000d800ff027b82 */ /* 0x000e220000000800 */
[----:B------:R-:W3:Y:S01]  /*0080*/  LDCU UR7, c[0x0][0x370] ;  /* 0x00006e00ff0777ac */ /* 0x000ee20008000800 */
[----:B------:R-:W4:Y:S01]  /*0090*/  LDCU.64 UR10, c[0x0][0x388] ;  /* 0x00007100ff0a77ac */ /* 0x000f220008000a00 */
[----:B0-----:R-:W-:-:S02]  /*00a0*/  IMAD R5, R2, UR6, R5 ;  /* 0x0000000602057c24 */ /* 0x001fc4000f8e0205 */
[----:B---3--:R-:W-:-:S03]  /*00b0*/  IMAD R2, R2, UR7, RZ ;  /* 0x0000000702027c24 */ /* 0x008fc6000f8e02ff */
[----:B-1----:R-:W-:Y:S02]  /*00c0*/  ISETP.GE.U32.AND P0, PT, R5, UR8, PT ;  /* 0x0000000805007c0c */ /* 0x002fe4000bf06070 */
[----:B------:R-:W-:-:S04]  /*00d0*/  SHF.R.S32.HI R0, RZ, 0x1f, R5 ;  /* 0x0000001fff007819 */ /* 0x000fc80000011405 */
[----:B------:R-:W-:-:S13]  /*00e0*/  ISETP.GE.AND.EX P0, PT, R0, UR9, PT, P0 ;  /* 0x0000000900007c0c */ /* 0x000fda000bf06300 */
[----:B--2-4-:R-:W-:Y:S05]  /*00f0*/  @P0 BRA `(.L_x_1) ;  /* 0x0000000c00c40947 */ /* 0x014fea0003800000 */
[----:B------:R-:W-:Y:S01]  /*0100*/  IADD3 R9, P1, PT, R5, R2, RZ ;  /* 0x0000000205097210 */ /* 0x000fe20007f3e0ff */
[----:B------:R-:W-:Y:S01]  /*0110*/  BSSY.RECONVERGENT B1, `(.L_x_2) ;  /* 0x0000027000017945 */ /* 0x000fe20003800200 */
[----:B------:R-:W-:Y:S02]  /*0120*/  SHF.R.S32.HI R3, RZ, 0x1f, R2 ;  /* 0x0000001fff037819 */ /* 0x000fe40000011402 */
[----:B------:R-:W-:-:S03]  /*0130*/  ISETP.GE.U32.AND P0, PT, R9, UR8, PT ;  /* 0x0000000809007c0c */ /* 0x000fc6000bf06070 */
[----:B------:R-:W-:Y:S01]  /*0140*/  IMAD.X R11, R0, 0x1, R3, P1 ;  /* 0x00000001000b7824 */ /* 0x000fe200008e0603 */
[----:B------:R-:W-:-:S04]  /*0150*/  ISETP.GT.U32.AND P1, PT, R9, UR8, PT ;  /* 0x0000000809007c0c */ /* 0x000fc8000bf24070 */
[C---:B------:R-:W-:Y:S02]  /*0160*/  ISETP.GE.AND.EX P0, PT, R11.reuse, UR9, PT, P0 ;  /* 0x000000090b007c0c */ /* 0x040fe4000bf06300 */
[----:B------:R-:W-:Y:S02]  /*0170*/  ISETP.GT.AND.EX P1, PT, R11, UR9, PT, P1 ;  /* 0x000000090b007c0c */ /* 0x000fe4000bf24310 */
[----:B------:R-:W-:Y:S02]  /*0180*/  SEL R7, RZ, 0x1, P0 ;  /* 0x00000001ff077807 */ /* 0x000fe40000000000 */
[----:B------:R-:W-:Y:S02]  /*0190*/  SEL R4, R9, UR8, P1 ;  /* 0x0000000809047c07 */ /* 0x000fe40008800000 */
[----:B------:R-:W-:Y:S02]  /*01a0*/  SEL R6, R11, UR9, P1 ;  /* 0x000000090b067c07 */ /* 0x000fe40008800000 */
[----:B------:R-:W-:-:S04]  /*01b0*/  IADD3 R9, P0, P1, R4, -R9, -R7 ;  /* 0x8000000904097210 */ /* 0x000fc8000791e807 */
[----:B------:R-:W-:-:S04]  /*01c0*/  IADD3.X R6, PT, PT, R6, -0x1, ~R11, P0, P1 ;  /* 0xffffffff06067810 */ /* 0x000fc800007e2c0b */
[----:B------:R-:W-:-:S04]  /*01d0*/  LOP3.LUT R4, R6, R3, RZ, 0xfc, !PT ;  /* 0x0000000306047212 */ /* 0x000fc800078efcff */
[----:B------:R-:W-:-:S13]  /*01e0*/  ISETP.NE.U32.AND P0, PT, R4, RZ, PT ;  /* 0x000000ff0400720c */ /* 0x000fda0003f05070 */
[----:B------:R-:W-:Y:S05]  /*01f0*/  @P0 BRA `(.L_x_3) ;  /* 0x0000000000500947 */ /* 0x000fea0003800000 */
[----:B------:R-:W0:Y:S01]  /*0200*/  I2F.U32.RP R4, R2 ;  /* 0x0000000200047306 */ /* 0x000e220000209000 */
[----:B------:R-:W-:Y:S01]  /*0210*/  IMAD.MOV R13, RZ, RZ, -R2 ;  /* 0x000000ffff0d7224 */ /* 0x000fe200078e0a02 */
[----:B------:R-:W-:-:S06]  /*0220*/  ISETP.NE.U32.AND P2, PT, R2, RZ, PT ;  /* 0x000000ff0200720c */ /* 0x000fcc0003f45070 */
[----:B0-----:R-:W0:Y:S02]  /*0230*/  MUFU.RCP R4, R4 ;  /* 0x0000000400047308 */ /* 0x001e240000001000 */
[----:B0-----:R-:W-:-:S06]  /*0240*/  VIADD R10, R4, 0xffffffe ;  /* 0x0ffffffe040a7836 */ /* 0x001fcc0000000000 */
[----:B------:R0:W1:Y:S02]  /*0250*/  F2I.FTZ.U32.TRUNC.NTZ R11, R10 ;  /* 0x0000000a000b7305 */ /* 0x000064000021f000 */
[----:B0-----:R-:W-:Y:S02]  /*0260*/  IMAD.MOV.U32 R10, RZ, RZ, RZ ;  /* 0x000000ffff0a7224 */ /* 0x001fe400078e00ff */
[----:B-1----:R-:W-:-:S04]  /*0270*/  IMAD R13, R13, R11, RZ ;  /* 0x0000000b0d0d7224 */ /* 0x002fc800078e02ff */
[----:B------:R-:W-:-:S06]  /*0280*/  IMAD.HI.U32 R6, R11, R13, R10 ;  /* 0x0000000d0b067227 */ /* 0x000fcc00078e000a */
[----:B------:R-:W-:-:S04]  /*0290*/  IMAD.HI.U32 R8, R6, R9, RZ ;  /* 0x0000000906087227 */ /* 0x000fc800078e00ff */
[----:B------:R-:W-:-:S04]  /*02a0*/  IMAD.MOV R6, RZ, RZ, -R8 ;  /* 0x000000ffff067224 */ /* 0x000fc800078e0a08 */
[----:B------:R-:W-:-:S05]  /*02b0*/  IMAD R9, R2, R6, R9 ;  /* 0x0000000602097224 */ /* 0x000fca00078e0209 */
[----:B------:R-:W-:-:S13]  /*02c0*/  ISETP.GE.U32.AND P0, PT, R9, R2, PT ;  /* 0x000000020900720c */ /* 0x000fda0003f06070 */
[----:B------:R-:W-:Y:S02]  /*02d0*/  @P0 IMAD.IADD R9, R9, 0x1, -R2 ;  /* 0x0000000109090824 */ /* 0x000fe400078e0a02 */
[----:B------:R-:W-:-:S03]  /*02e0*/  @P0 VIADD R8, R8, 0x1 ;  /* 0x0000000108080836 */ /* 0x000fc60000000000 */
[----:B------:R-:W-:Y:S01]  /*02f0*/  ISETP.GE.U32.AND P1, PT, R9, R2, PT ;  /* 0x000000020900720c */ /* 0x000fe20003f26070 */
[----:B------:R-:W-:-:S12]  /*0300*/  IMAD.MOV.U32 R9, RZ, RZ, RZ ;  /* 0x000000ffff097224 */ /* 0x000fd800078e00ff */
[----:B------:R-:W-:Y:S01]  /*0310*/  @P1 VIADD R8, R8, 0x1 ;  /* 0x0000000108081836 */ /* 0x000fe20000000000 */
[----:B------:R-:W-:Y:S01]  /*0320*/  @!P2 LOP3.LUT R8, RZ, R2, RZ, 0x33, !PT ;  /* 0x00000002ff08a212 */ /* 0x000fe200078e33ff */
[----:B------:R-:W-:Y:S06]  /*0330*/  BRA `(.L_x_4) ;  /* 0x0000000000107947 */ /* 0x000fec0003800000 */
.L_x_3:
[----:B------:R-:W-:-:S07]  /*0340*/  MOV R4, 0x360 ;  /* 0x0000036000047802 */ /* 0x000fce0000000f00 */
[----:B------:R-:W-:Y:S05]  /*0350*/  CALL.REL.NOINC `($__internal_1_$__cuda_sm20_div_u64) ;  /* 0x0000001000bc7944 */ /* 0x000fea0003c00000 */
[----:B------:R-:W-:Y:S02]  /*0360*/  IMAD.MOV.U32 R8, RZ, RZ, R6 ;  /* 0x000000ffff087224 */ /* 0x000fe400078e0006 */
[----:B------:R-:W-:-:S07]  /*0370*/  IMAD.MOV.U32 R9, RZ, RZ, R11 ;  /* 0x000000ffff097224 */ /* 0x000fce00078e000b */
.L_x_4:
[----:B------:R-:W-:Y:S05]  /*0380*/  BSYNC.RECONVERGENT B1 ;  /* 0x0000000000017941 */ /* 0x000fea0003800200 */
.L_x_2:
[----:B------:R-:W-:Y:S01]  /*0390*/  IADD3 R7, P1, PT, R8, R7, RZ ;  /* 0x0000000708077210 */ /* 0x000fe20007f3e0ff */
[----:B------:R-:W-:Y:S01]  /*03a0*/  BSSY.RECONVERGENT B1, `(.L_x_5) ;  /* 0x0000038000017945 */ /* 0x000fe20003800200 */
[----:B------:R-:W-:Y:S01]  /*03b0*/  IMAD.MOV.U32 R31, RZ, RZ, R5 ;  /* 0x000000ffff1f7224 */ /* 0x000fe200078e0005 */
[----:B------:R-:W-:Y:S02]  /*03c0*/  CS2R R26, SRZ ;  /* 0x00000000001a7805 */ /* 0x000fe4000001ff00 */
[----:B------:R-:W-:Y:S01]  /*03d0*/  LOP3.LUT R4, R7, 0x3, RZ, 0xc0, !PT ;  /* 0x0000000307047812 */ /* 0x000fe200078ec0ff */
[----:B------:R-:W-:Y:S02]  /*03e0*/  IMAD.X R9, RZ, RZ, R9, P1 ;  /* 0x000000ffff097224 */ /* 0x000fe400008e0609 */
[----:B------:R-:W-:Y:S01]  /*03f0*/  IMAD.MOV.U32 R32, RZ, RZ, R0 ;  /* 0x000000ffff207224 */ /* 0x000fe200078e0000 */
[----:B------:R-:W-:Y:S01]  /*0400*/  ISETP.NE.U32.AND P0, PT, R4, 0x3, PT ;  /* 0x000000030400780c */ /* 0x000fe20003f05070 */
[----:B------:R-:W-:-:S03]  /*0410*/  IMAD.MOV.U32 R6, RZ, RZ, RZ ;  /* 0x000000ffff067224 */ /* 0x000fc600078e00ff */
[----:B------:R-:W-:-:S13]  /*0420*/  ISETP.NE.AND.EX P0, PT, RZ, RZ, PT, P0 ;  /* 0x000000ffff00720c */ /* 0x000fda0003f05300 */
[----:B------:R-:W-:Y:S05]  /*0430*/  @!P0 BRA `(.L_x_6) ;  /* 0x0000000000b88947 */ /* 0x000fea0003800000 */
[----:B------:R-:W-:Y:S01]  /*0440*/  VIADD R25, R7, 0x1 ;  /* 0x0000000107197836 */ /* 0x000fe20000000000 */
[----:B------:R-:W-:Y:S01]  /*0450*/  CS2R R26, SRZ ;  /* 0x00000000001a7805 */ /* 0x000fe2000001ff00 */
[----:B------:R-:W-:Y:S02]  /*0460*/  IMAD.MOV.U32 R24, RZ, RZ, RZ ;  /* 0x000000ffff187224 */ /* 0x000fe400078e00ff */
[----:B------:R-:W-:Y:S01]  /*0470*/  IMAD.MOV.U32 R31, RZ, RZ, R5 ;  /* 0x000000ffff1f7224 */ /* 0x000fe200078e0005 */
[----:B------:R-:W-:Y:S01]  /*0480*/  LOP3.LUT R25, R25, 0x3, RZ, 0xc0, !PT ;  /* 0x0000000319197812 */ /* 0x000fe200078ec0ff */
[----:B------:R-:W-:-:S07]  /*0490*/  IMAD.MOV.U32 R32, RZ, RZ, R0 ;  /* 0x000000ffff207224 */ /* 0x000fce00078e0000 */
.L_x_9:
[----:B------:R-:W-:Y:S01]  /*04a0*/  IMAD.MOV.U32 R16, RZ, RZ, R31 ;  /* 0x000000ffff107224 */ /* 0x000fe200078e001f */
[----:B------:R-:W-:Y:S01]  /*04b0*/  LOP3.LUT R4, R31, 0x1, RZ, 0xc0, !PT ;  /* 0x000000011f047812 */ /* 0x000fe200078ec0ff */
[----:B------:R-:W-:Y:S01]  /*04c0*/  IMAD.MOV.U32 R17, RZ, RZ, R32 ;  /* 0x000000ffff117224 */ /* 0x000fe200078e0020 */
[----:B------:R-:W-:Y:S01]  /*04d0*/  BSSY.RECONVERGENT B2, `(.L_x_7) ;  /* 0x0000020000027945 */ /* 0x000fe20003800200 */
[----:B------:R-:W-:Y:S01]  /*04e0*/  IMAD.MOV.U32 R10, RZ, RZ, 0x0 ;  /* 0x00000000ff0a7424 */ /* 0x000fe200078e00ff */
[----:B------:R-:W-:Y:S01]  /*04f0*/  ISETP.NE.U32.AND P0, PT, R4, 0x1, PT ;  /* 0x000000010400780c */ /* 0x000fe20003f05070 */
[----:B------:R-:W0:Y:S01]  /*0500*/  I2F.F64.S64 R12, R16 ;  /* 0x00000010000c7312 */ /* 0x000e220000301c00 */
[----:B------:R-:W-:Y:S02]  /*0510*/  IMAD.MOV.U32 R11, RZ, RZ, 0x3ff00000 ;  /* 0x3ff00000ff0b7424 */ /* 0x000fe400078e00ff */
[----:B------:R-:W-:Y:S01]  /*0520*/  IMAD.MOV.U32 R4, RZ, RZ, 0x3ff00000 ;  /* 0x3ff00000ff047424 */ /* 0x000fe200078e00ff */
[----:B------:R-:W-:-:S03]  /*0530*/  ISETP.NE.U32.AND.EX P0, PT, RZ, RZ, PT, P0 ;  /* 0x000000ffff00720c */ /* 0x000fc60003f05100 */
[----:B0-----:R-:W-:Y:S01]  /*0540*/  DFMA R12, R12, 2, R10 ;  /* 0x400000000c0c782b */ /* 0x001fe2000000000a */
[----:B------:R-:W-:-:S05]  /*0550*/  IMAD.MOV.U32 R10, RZ, RZ, 0x1 ;  /* 0x00000001ff0a7424 */ /* 0x000fca00078e00ff */
[----:B------:R-:W0:Y:S02]  /*0560*/  MUFU.RCP64H R11, R13 ;  /* 0x0000000d000b7308 */ /* 0x000e240000001800 */
[----:B0-----:R-:W-:-:S08]  /*0570*/  DFMA R14, -R12, R10, 1 ;  /* 0x3ff000000c0e742b */ /* 0x001fd0000000010a */
[----:B------:R-:W-:-:S08]  /*0580*/  DFMA R14, R14, R14, R14 ;  /* 0x0000000e0e0e722b */ /* 0x000fd0000000000e */
[----:B------:R-:W-:-:S08]  /*0590*/  DFMA R14, R10, R14, R10 ;  /* 0x0000000e0a0e722b */ /* 0x000fd0000000000a */
[----:B------:R-:W-:-:S08]  /*05a0*/  DFMA R10, -R12, R14, 1 ;  /* 0x3ff000000c0a742b */ /* 0x000fd0000000010e */
[----:B------:R-:W-:Y:S01]  /*05b0*/  DFMA R10, R14, R10, R14 ;  /* 0x0000000a0e0a722b */ /* 0x000fe2000000000e */
[----:B------:R-:W-:Y:S01]  /*05c0*/  FSEL R15, -R4, 1.875, !P0 ;  /* 0x3ff00000040f7808 */ /* 0x000fe20004000100 */
[----:B------:R-:W-:Y:S01]  /*05d0*/  IMAD.MOV.U32 R14, RZ, RZ, RZ ;  /* 0x000000ffff0e7224 */ /* 0x000fe200078e00ff */
[----:B------:R-:W-:Y:S02]  /*05e0*/  IADD3 R25, P0, PT, R25, -0x1, RZ ;  /* 0xffffffff19197810 */ /* 0x000fe40007f1e0ff */
[----:B------:R-:W-:Y:S02]  /*05f0*/  FSETP.GEU.AND P2, PT, |R15|, 6.5827683646048100446e-37, PT ;  /* 0x036000000f00780b */ /* 0x000fe40003f4e200 */
[----:B------:R-:W-:Y:S01]  /*0600*/  IADD3.X R24, PT, PT, R24, -0x1, RZ, P0, !PT ;  /* 0xffffffff18187810 */ /* 0x000fe200007fe4ff */
[----:B------:R-:W-:Y:S01]  /*0610*/  DMUL R16, R10, R14 ;  /* 0x0000000e0a107228 */ /* 0x000fe20000000000 */
[----:B------:R-:W-:-:S04]  /*0620*/  ISETP.NE.U32.AND P0, PT, R25, RZ, PT ;  /* 0x000000ff1900720c */ /* 0x000fc80003f05070 */
[----:B------:R-:W-:-:S03]  /*0630*/  ISETP.NE.AND.EX P0, PT, R24, RZ, PT, P0 ;  /* 0x000000ff1800720c */ /* 0x000fc60003f05300 */
[----:B------:R-:W-:-:S08]  /*0640*/  DFMA R18, -R12, R16, R14 ;  /* 0x000000100c12722b */ /* 0x000fd0000000010e */
[----:B------:R-:W-:-:S10]  /*0650*/  DFMA R10, R10, R18, R16 ;  /* 0x000000120a0a722b */ /* 0x000fd40000000010 */
[----:B------:R-:W-:-:S05]  /*0660*/  FFMA R4, RZ, R13, R11 ;  /* 0x0000000dff047223 */ /* 0x000fca000000000b */
[----:B------:R-:W-:-:S13]  /*0670*/  FSETP.GT.AND P1, PT, |R4|, 1.469367938527859385e-39, PT ;  /* 0x001000000400780b */ /* 0x000fda0003f24200 */
[----:B------:R-:W-:Y:S05]  /*0680*/  @P1 BRA P2, `(.L_x_8) ;  /* 0x0000000000101947 */ /* 0x000fea0001000000 */
[----:B------:R-:W-:-:S07]  /*0690*/  MOV R4, 0x6b0 ;  /* 0x000006b000047802 */ /* 0x000fce0000000f00 */
[----:B------:R-:W-:Y:S05]  /*06a0*/  CALL.REL.NOINC `($__internal_0_$__cuda_sm20_div_rn_f64_full) ;  /* 0x0000000800707944 */ /* 0x000fea0003c00000 */
[----:B------:R-:W-:Y:S01]  /*06b0*/  IMAD.MOV.U32 R10, RZ, RZ, R12 ;  /* 0x000000ffff0a7224 */ /* 0x000fe200078e000c */
[----:B------:R-:W-:-:S07]  /*06c0*/  MOV R11, R13 ;  /* 0x0000000d000b7202 */ /* 0x000fce0000000f00 */
.L_x_8:
[----:B------:R-:W-:Y:S05]  /*06d0*/  BSYNC.RECONVERGENT B2 ;  /* 0x0000000000027941 */ /* 0x000fea0003800200 */
.L_x_7:
[----:B------:R-:W-:Y:S01]  /*06e0*/  IADD3 R31, P1, PT, R2, R31, RZ ;  /* 0x0000001f021f7210 */ /* 0x000fe20007f3e0ff */
[----:B------:R-:W-:-:S04]  /*06f0*/  DADD R26, R10, R26 ;  /* 0x000000000a1a7229 */ /* 0x000fc8000000001a */
[----:B------:R-:W-:Y:S01]  /*0700*/  IMAD.X R32, R3, 0x1, R32, P1 ;  /* 0x0000000103207824 */ /* 0x000fe200008e0620 */
[----:B------:R-:W-:Y:S07]  /*0710*/  @P0 BRA `(.L_x_9) ;  /* 0xfffffffc00600947 */ /* 0x000fee000383ffff */
.L_x_6:
[----:B------:R-:W-:Y:S05]  /*0720*/  BSYNC.RECONVERGENT B1 ;  /* 0x0000000000017941 */ /* 0x000fea0003800200 */
.L_x_5:
[----:B------:R-:W-:-:S04]  /*0730*/  ISETP.GE.U32.AND P0, PT, R7, 0x3, PT ;  /* 0x000000030700780c */ /* 0x000fc80003f06070 */
[----:B------:R-:W-:-:S13]  /*0740*/  ISETP.GE.U32.AND.EX P0, PT, R9, RZ, PT, P0 ;  /* 0x000000ff0900720c */ /* 0x000fda0003f06100 */
[----:B------:R-:W-:Y:S05]  /*0750*/  @!P0 BRA `(.L_x_1) ;  /* 0x00000008002c8947 */ /* 0x000fea0003800000 */
[C---:B------:R-:W-:Y:S01]  /*0760*/  LOP3.LUT R7, R31.reuse, 0x1, RZ, 0xc0, !PT ;  /* 0x000000011f077812 */ /* 0x040fe200078ec0ff */
[----:B------:R-:W-:Y:S01]  /*0770*/  IMAD.MOV.U32 R9, RZ, RZ, 0x3ff00000 ;  /* 0x3ff00000ff097424 */ /* 0x000fe200078e00ff */
[----:B------:R-:W-:Y:S02]  /*0780*/  LOP3.LUT R4, R31, 0x1, R2, 0x48, !PT ;  /* 0x000000011f047812 */ /* 0x000fe400078e4802 */
[----:B------:R-:W-:Y:S02]  /*0790*/  ISETP.NE.U32.AND P0, PT, R7, 0x1, PT ;  /* 0x000000010700780c */ /* 0x000fe40003f05070 */
[----:B------:R-:W-:Y:S02]  /*07a0*/  ISETP.NE.U32.AND P1, PT, R4, 0x1, PT ;  /* 0x000000010400780c */ /* 0x000fe40003f25070 */
[----:B------:R-:W-:Y:S02]  /*07b0*/  ISETP.NE.U32.AND.EX P0, PT, RZ, RZ, PT, P0 ;  /* 0x000000ffff00720c */ /* 0x000fe40003f05100 */
[----:B------:R-:W-:-:S02]  /*07c0*/  ISETP.NE.U32.AND.EX P1, PT, RZ, RZ, PT, P1 ;  /* 0x000000ffff00720c */ /* 0x000fc40003f25110 */
[C---:B------:R-:W-:Y:S02]  /*07d0*/  FSEL R7, -R9.reuse, 1.875, !P0 ;  /* 0x3ff0000009077808 */ /* 0x040fe40004000100 */
[----:B------:R-:W-:-:S09]  /*07e0*/  FSEL R9, -R9, 1.875, !P1 ;  /* 0x3ff0000009097808 */ /* 0x000fd20004800100 */
.L_x_18:
[----:B------:R-:W-:Y:S01]  /*07f0*/  IMAD.MOV.U32 R16, RZ, RZ, R31 ;  /* 0x000000ffff107224 */ /* 0x000fe200078e001f */
[----:B------:R-:W-:Y:S01]  /*0800*/  FSETP.GEU.AND P1, PT, |R7|, 6.5827683646048100446e-37, PT ;  /* 0x036000000700780b */ /* 0x000fe20003f2e200 */
[----:B------:R-:W-:Y:S01]  /*0810*/  IMAD.MOV.U32 R17, RZ, RZ, R32 ;  /* 0x000000ffff117224 */ /* 0x000fe200078e0020 */
[----:B------:R-:W-:Y:S01]  /*0820*/  BSSY.RECONVERGENT B1, `(.L_x_10) ;  /* 0x0000019000017945 */ /* 0x000fe20003800200 */
[----:B------:R-:W-:Y:S02]  /*0830*/  IMAD.MOV.U32 R10, RZ, RZ, 0x0 ;  /* 0x00000000ff0a7424 */ /* 0x000fe400078e00ff */
[----:B------:R0:W1:Y:S01]  /*0840*/  I2F.F64.S64 R12, R16 ;  /* 0x00000010000c7312 */ /* 0x0000620000301c00 */
[----:B------:R-:W-:Y:S02]  /*0850*/  IMAD.MOV.U32 R11, RZ, RZ, 0x3ff00000 ;  /* 0x3ff00000ff0b7424 */ /* 0x000fe400078e00ff */
[----:B0-----:R-:W-:Y:S02]  /*0860*/  IMAD.MOV.U32 R16, RZ, RZ, RZ ;  /* 0x000000ffff107224 */ /* 0x001fe400078e00ff */
[----:B------:R-:W-:-:S02]  /*0870*/  IMAD.MOV.U32 R17, RZ, RZ, R7 ;  /* 0x000000ffff117224 */ /* 0x000fc400078e0007 */
[----:B-1----:R-:W-:Y:S01]  /*0880*/  DFMA R12, R12, 2, R10 ;  /* 0x400000000c0c782b */ /* 0x002fe2000000000a */
[----:B------:R-:W-:-:S05]  /*0890*/  IMAD.MOV.U32 R10, RZ, RZ, 0x1 ;  /* 0x00000001ff0a7424 */ /* 0x000fca00078e00ff */
[----:B------:R-:W0:Y:S02]  /*08a0*/  MUFU.RCP64H R11, R13 ;  /* 0x0000000d000b7308 */ /* 0x000e240000001800 */
[----:B0-----:R-:W-:-:S08]  /*08b0*/  DFMA R14, -R12, R10, 1 ;  /* 0x3ff000000c0e742b */ /* 0x001fd0000000010a */
[----:B------:R-:W-:-:S08]  /*08c0*/  DFMA R14, R14, R14, R14 ;  /* 0x0000000e0e0e722b */ /* 0x000fd0000000000e */
[----:B------:R-:W-:-:S08]  /*08d0*/  DFMA R14, R10, R14, R10 ;  /* 0x0000000e0a0e722b */ /* 0x000fd0000000000a */
[----:B------:R-:W-:-:S08]  /*08e0*/  DFMA R10, -R12, R14, 1 ;  /* 0x3ff000000c0a742b */ /* 0x000fd0000000010e */
[----:B------:R-:W-:-:S08]  /*08f0*/  DFMA R10, R14, R10, R14 ;  /* 0x0000000a0e0a722b */ /* 0x000fd0000000000e */
[----:B------:R-:W-:-:S08]  /*0900*/  DMUL R14, R10, R16 ;  /* 0x000000100a0e7228 */ /* 0x000fd00000000000 */
[----:B------:R-:W-:-:S08]  /*0910*/  DFMA R16, -R12, R14, R16 ;  /* 0x0000000e0c10722b */ /* 0x000fd00000000110 */
[----:B------:R-:W-:-:S10]  /*0920*/  DFMA R10, R10, R16, R14 ;  /* 0x000000100a0a722b */ /* 0x000fd4000000000e */
[----:B------:R-:W-:-:S05]  /*0930*/  FFMA R4, RZ, R13, R11 ;  /* 0x0000000dff047223 */ /* 0x000fca000000000b */
[----:B------:R-:W-:-:S13]  /*0940*/  FSETP.GT.AND P0, PT, |R4|, 1.469367938527859385e-39, PT ;  /* 0x001000000400780b */ /* 0x000fda0003f04200 */
[----:B------:R-:W-:Y:S05]  /*0950*/  @P0 BRA P1, `(.L_x_11) ;  /* 0x0000000000140947 */ /* 0x000fea0000800000 */
[----:B------:R-:W-:Y:S01]  /*0960*/  IMAD.MOV.U32 R15, RZ, RZ, R7 ;  /* 0x000000ffff0f7224 */ /* 0x000fe200078e0007 */
[----:B------:R-:W-:-:S07]  /*0970*/  MOV R4, 0x990 ;  /* 0x0000099000047802 */ /* 0x000fce0000000f00 */
[----:B------:R-:W-:Y:S05]  /*0980*/  CALL.REL.NOINC `($__internal_0_$__cuda_sm20_div_rn_f64_full) ;  /* 0x0000000400b87944 */ /* 0x000fea0003c00000 */
[----:B------:R-:W-:Y:S02]  /*0990*/  IMAD.MOV.U32 R10, RZ, RZ, R12 ;  /* 0x000000ffff0a7224 */ /* 0x000fe400078e000c */
[----:B------:R-:W-:-:S07]  /*09a0*/  IMAD.MOV.U32 R11, RZ, RZ, R13 ;  /* 0x000000ffff0b7224 */ /* 0x000fce00078e000d */
.L_x_11:
[----:B------:R-:W-:Y:S05]  /*09b0*/  BSYNC.RECONVERGENT B1 ;  /* 0x0000000000017941 */ /* 0x000fea0003800200 */
.L_x_10:
[----:B------:R-:W-:Y:S01]  /*09c0*/  IADD3 R24, P0, PT, R2, R31, RZ ;  /* 0x0000001f02187210 */ /* 0x000fe20007f1e0ff */
[----:B------:R-:W-:Y:S01]  /*09d0*/  IMAD.MOV.U32 R12, RZ, RZ, 0x0 ;  /* 0x00000000ff0c7424 */ /* 0x000fe200078e00ff */
[----:B------:R-:W-:Y:S01]  /*09e0*/  FSETP.GEU.AND P1, PT, |R9|, 6.5827683646048100446e-37, PT ;  /* 0x036000000900780b */ /* 0x000fe20003f2e200 */
[----:B------:R-:W-:Y:S01]  /*09f0*/  IMAD.MOV.U32 R13, RZ, RZ, 0x3ff00000 ;  /* 0x3ff00000ff0d7424 */ /* 0x000fe200078e00ff */
[----:B------:R-:W-:Y:S01]  /*0a00*/  BSSY.RECONVERGENT B1, `(.L_x_12) ;  /* 0x0000018000017945 */ /* 0x000fe20003800200 */
[----:B------:R-:W-:Y:S01]  /*0a10*/  IMAD.X R25, R3, 0x1, R32, P0 ;  /* 0x0000000103197824 */ /* 0x000fe200000e0620 */
[----:B------:R-:W-:Y:S01]  /*0a20*/  DADD R26, R10, R26 ;  /* 0x000000000a1a7229 */ /* 0x000fe2000000001a */
[----:B------:R-:W-:Y:S02]  /*0a30*/  IMAD.MOV.U32 R8, RZ, RZ, RZ ;  /* 0x000000ffff087224 */ /* 0x000fe400078e00ff */
[----:B------:R-:W0:Y:S02]  /*0a40*/  I2F.F64.S64 R14, R24 ;  /* 0x00000018000e7312 */ /* 0x000e240000301c00 */
[----:B0-----:R-:W-:Y:S01]  /*0a50*/  DFMA R14, R14, 2, R12 ;  /* 0x400000000e0e782b */ /* 0x001fe2000000000c */
        /* <DEDUP_REMOVED lines=14> */
[----:B------:R-:W-:Y:S01]  /*0b40*/  MOV R4, 0xb80 ;  /* 0x00000b8000047802 */ /* 0x000fe20000000f00 */
[----:B------:R-:W-:Y:S02]  /*0b50*/  IMAD.MOV.U32 R12, RZ, RZ, R14 ;  /* 0x000000ffff0c7224 */ /* 0x000fe400078e000e */
[----:B------:R-:W-:-:S07]  /*0b60*/  IMAD.MOV.U32 R15, RZ, RZ, R9 ;  /* 0x000000ffff0f7224 */ /* 0x000fce00078e0009 */
[----:B------:R-:W-:Y:S05]  /*0b70*/  CALL.REL.NOINC `($__internal_0_$__cuda_sm20_div_rn_f64_full) ;  /* 0x00000004003c7944 */ /* 0x000fea0003c00000 */
.L_x_13:
[----:B------:R-:W-:Y:S05]  /*0b80*/  BSYNC.RECONVERGENT B1 ;  /* 0x0000000000017941 */ /* 0x000fea0003800200 */
.L_x_12:
[----:B------:R-:W-:Y:S01]  /*0b90*/  IADD3 R34, P0, PT, R2, R24, RZ ;  /* 0x0000001802227210 */ /* 0x000fe20007f1e0ff */
[----:B------:R-:W-:Y:S01]  /*0ba0*/  IMAD.MOV.U32 R10, RZ, RZ, 0x0 ;  /* 0x00000000ff0a7424 */ /* 0x000fe200078e00ff */
[----:B------:R-:W-:Y:S01]  /*0bb0*/  FSETP.GEU.AND P1, PT, |R7|, 6.5827683646048100446e-37, PT ;  /* 0x036000000700780b */ /* 0x000fe20003f2e200 */
[----:B------:R-:W-:Y:S01]  /*0bc0*/  IMAD.MOV.U32 R11, RZ, RZ, 0x3ff00000 ;  /* 0x3ff00000ff0b7424 */ /* 0x000fe200078e00ff */
[----:B------:R-:W-:Y:S01]  /*0bd0*/  IADD3.X R35, PT, PT, R3, R25, RZ, P0, !PT ;  /* 0x0000001903237210 */ /* 0x000fe200007fe4ff */
[----:B------:R-:W-:Y:S01]  /*0be0*/  IMAD.MOV.U32 R18, RZ, RZ, RZ ;  /* 0x000000ffff127224 */ /* 0x000fe200078e00ff */
[----:B------:R-:W-:Y:S01]  /*0bf0*/  BSSY.RECONVERGENT B1, `(.L_x_14) ;  /* 0x0000019000017945 */ /* 0x000fe20003800200 */
[----:B------:R-:W-:Y:S01]  /*0c00*/  IMAD.MOV.U32 R19, RZ, RZ, R7 ;  /* 0x000000ffff137224 */ /* 0x000fe200078e0007 */
[----:B------:R-:W0:Y:S01]  /*0c10*/  I2F.F64.S64 R14, R34 ;  /* 0x00000022000e7312 */ /* 0x000e220000301c00 */
[----:B------:R-:W-:Y:S02]  /*0c20*/  DADD R24, R26, R12 ;  /* 0x000000001a187229 */ /* 0x000fe4000000000c */
        /* <DEDUP_REMOVED lines=19> */
[----:B------:R-:W-:Y:S02]  /*0d60*/  IMAD.MOV.U32 R10, RZ, RZ, R12 ;  /* 0x000000ffff0a7224 */ /* 0x000fe400078e000c */
[----:B------:R-:W-:-:S07]  /*0d70*/  IMAD.MOV.U32 R11, RZ, RZ, R13 ;  /* 0x000000ffff0b7224 */ /* 0x000fce00078e000d */
.L_x_15:
[----:B------:R-:W-:Y:S05]  /*0d80*/  BSYNC.RECONVERGENT B1 ;  /* 0x0000000000017941 */ /* 0x000fea0003800200 */
.L_x_14:
[----:B------:R-:W-:Y:S01]  /*0d90*/  IADD3 R26, P0, PT, R2, R34, RZ ;  /* 0x00000022021a7210 */ /* 0x000fe20007f1e0ff */
[----:B------:R-:W-:Y:S01]  /*0da0*/  IMAD.MOV.U32 R12, RZ, RZ, 0x0 ;  /* 0x00000000ff0c7424 */ /* 0x000fe200078e00ff */
[----:B------:R-:W-:Y:S01]  /*0db0*/  BSSY.RECONVERGENT B1, `(.L_x_16) ;  /* 0x000001f000017945 */ /* 0x000fe20003800200 */
[----:B------:R-:W-:Y:S01]  /*0dc0*/  IMAD.MOV.U32 R13, RZ, RZ, 0x3ff00000 ;  /* 0x3ff00000ff0d7424 */ /* 0x000fe200078e00ff */
[----:B------:R-:W-:Y:S01]  /*0dd0*/  LOP3.LUT R4, R26, 0x1, RZ, 0xc0, !PT ;  /* 0x000000011a047812 */ /* 0x000fe200078ec0ff */
[----:B------:R-:W-:Y:S01]  /*0de0*/  IMAD.X R27, R3, 0x1, R35, P0 ;  /* 0x00000001031b7824 */ /* 0x000fe200000e0623 */
[----:B------:R-:W-:Y:S02]  /*0df0*/  DADD R24, R24, R10 ;  /* 0x0000000018187229 */ /* 0x000fe4000000000a */
[----:B------:R-:W-:Y:S01]  /*0e00*/  ISETP.NE.U32.AND P0, PT, R4, 0x1, PT ;  /* 0x000000010400780c */ /* 0x000fe20003f05070 */
[----:B------:R-:W0:Y:S01]  /*0e10*/  I2F.F64.S64 R14, R26 ;  /* 0x0000001a000e7312 */ /* 0x000e220000301c00 */
[----:B------:R-:W-:-:S02]  /*0e20*/  IMAD.MOV.U32 R4, RZ, RZ, 0x3ff00000 ;  /* 0x3ff00000ff047424 */ /* 0x000fc400078e00ff */
[----:B------:R-:W-:Y:S01]  /*0e30*/  ISETP.NE.U32.AND.EX P0, PT, RZ, RZ, PT, P0 ;  /* 0x000000ffff00720c */ /* 0x000fe20003f05100 */
        /* <DEDUP_REMOVED lines=9> */
[----:B------:R-:W-:-:S03]  /*0ed0*/  IMAD.MOV.U32 R16, RZ, RZ, RZ ;  /* 0x000000ffff107224 */ /* 0x000fc600078e00ff */
[----:B------:R-:W-:-:S03]  /*0ee0*/  FSETP.GEU.AND P1, PT, |R17|, 6.5827683646048100446e-37, PT ;  /* 0x036000001100780b */ /* 0x000fc60003f2e200 */
        /* <DEDUP_REMOVED lines=11> */
.L_x_17:
[----:B------:R-:W-:Y:S05]  /*0fa0*/  BSYNC.RECONVERGENT B1 ;  /* 0x0000000000017941 */ /* 0x000fea0003800200 */
.L_x_16:
[----:B------:R-:W-:-:S05]  /*0fb0*/  IADD3 R31, P0, PT, R2, R26, RZ ;  /* 0x0000001a021f7210 */ /* 0x000fca0007f1e0ff */
[----:B------:R-:W-:Y:S01]  /*0fc0*/  IMAD.X R32, R3, 0x1, R27, P0 ;  /* 0x0000000103207824 */ /* 0x000fe200000e061b */
[----:B------:R-:W-:Y:S01]  /*0fd0*/  ISETP.GE.U32.AND P0, PT, R31, UR10, PT ;  /* 0x0000000a1f007c0c */ /* 0x000fe2000bf06070 */
[----:B------:R-:W-:-:S03]  /*0fe0*/  DADD R26, R24, R12 ;  /* 0x00000000181a7229 */ /* 0x000fc6000000000c */
[----:B------:R-:W-:-:S13]  /*0ff0*/  ISETP.GE.AND.EX P0, PT, R32, UR11, PT, P0 ;  /* 0x0000000b20007c0c */ /* 0x000fda000bf06300 */
[----:B------:R-:W-:Y:S05]  /*1000*/  @!P0 BRA `(.L_x_18) ;  /* 0xfffffff400f88947 */ /* 0x000fea000383ffff */
.L_x_1:
[----:B------:R-:W-:Y:S05]  /*1010*/  BSYNC.RECONVERGENT B0 ;  /* 0x0000000000007941 */ /* 0x000fea0003800200 */
.L_x_0:
[----:B------:R-:W0:Y:S02]  /*1020*/  LDCU.64 UR6, c[0x0][0x380] ;  /* 0x00007000ff0677ac */ /* 0x000e240008000a00 */
[----:B0-----:R-:W-:-:S04]  /*1030*/  LEA R2, P0, R5, UR6, 0x3 ;  /* 0x0000000605027c11 */ /* 0x001fc8000f8018ff */
[----:B------:R-:W-:-:S05]  /*1040*/  LEA.HI.X R3, R5, UR7, R0, 0x3, P0 ;  /* 0x0000000705037c11 */ /* 0x000fca00080f1c00 */
[----:B------:R-:W-:Y:S01]  /*1050*/  STG.E.64 desc[UR4][R2.64], R26 ;  /* 0x0000001a02007986 */ /* 0x000fe2000c101b04 */
[----:B------:R-:W-:Y:S05]  /*1060*/  EXIT ;  /* 0x000000000000794d */ /* 0x000fea0003800000 */
        .weak           $__internal_0_$__cuda_sm20_div_rn_f64_full
        .type           $__internal_0_$__cuda_sm20_div_rn_f64_full,@function
        .size           $__internal_0_$__cuda_sm20_div_rn_f64_full,($__internal_1_$__cuda_sm20_div_u64 - $__internal_0_$__cuda_sm20_div_rn_f64_full)
$__internal_0_$__cuda_sm20_div_rn_f64_full:
[C---:B------:R-:W-:Y:S01]  /*1070*/  FSETP.GEU.AND P1, PT, |R13|.reuse, 1.469367938527859385e-39, PT ;  /* 0x001000000d00780b */ /* 0x040fe20003f2e200 */
[----:B------:R-:W-:Y:S01]  /*1080*/  IMAD.MOV.U32 R18, RZ, RZ, 0x1 ;  /* 0x00000001ff127424 */ /* 0x000fe200078e00ff */
[----:B------:R-:W-:Y:S01]  /*1090*/  LOP3.LUT R10, R13, 0x800fffff, RZ, 0xc0, !PT ;  /* 0x800fffff0d0a7812 */ /* 0x000fe200078ec0ff */
[----:B------:R-:W-:Y:S01]  /*10a0*/  IMAD.MOV.U32 R28, RZ, RZ, 0x1ca00000 ;  /* 0x1ca00000ff1c7424 */ /* 0x000fe200078e00ff */
[C---:B------:R-:W-:Y:S01]  /*10b0*/  FSETP.GEU.AND P3, PT, |R15|.reuse, 1.469367938527859385e-39, PT ;  /* 0x001000000f00780b */ /* 0x040fe20003f6e200 */
[----:B------:R-:W-:Y:S01]  /*10c0*/  IMAD.MOV.U32 R14, RZ, RZ, R6 ;  /* 0x000000ffff0e7224 */ /* 0x000fe200078e0006 */
[----:B------:R-:W-:Y:S01]  /*10d0*/  LOP3.LUT R11, R10, 0x3ff00000, RZ, 0xfc, !PT ;  /* 0x3ff000000a0b7812 */ /* 0x000fe200078efcff */
[----:B------:R-:W-:Y:S01]  /*10e0*/  BSSY.RECONVERGENT B3, `(.L_x_19) ;  /* 0x0000051000037945 */ /* 0x000fe20003800200 */
[----:B------:R-:W-:Y:S02]  /*10f0*/  MOV R10, R12 ;  /* 0x0000000c000a7202 */ /* 0x000fe40000000f00 */
[----:B------:R-:W-:-:S02]  /*1100*/  LOP3.LUT R8, R15, 0x7ff00000, RZ, 0xc0, !PT ;  /* 0x7ff000000f087812 */ /* 0x000fc400078ec0ff */
[C---:B------:R-:W-:Y:S01]  /*1110*/  LOP3.LUT R30, R13.reuse, 0x7ff00000, RZ, 0xc0, !PT ;  /* 0x7ff000000d1e7812 */ /* 0x040fe200078ec0ff */
[----:B------:R-:W-:Y:S02]  /*1120*/  @!P1 DMUL R10, R12, 8.98846567431157953865e+307 ;  /* 0x7fe000000c0a9828 */ /* 0x000fe40000000000 */
[----:B------:R-:W-:Y:S01]  /*1130*/  IMAD.MOV.U32 R29, RZ, RZ, R8 ;  /* 0x000000ffff1d7224 */ /* 0x000fe200078e0008 */
[C---:B------:R-:W-:Y:S01]  /*1140*/  ISETP.GE.U32.AND P2, PT, R8.reuse, R30, PT ;  /* 0x0000001e0800720c */ /* 0x040fe20003f46070 */
[----:B------:R-:W-:Y:S01]  /*1150*/  @!P3 IMAD.MOV.U32 R22, RZ, RZ, RZ ;  /* 0x000000ffff16b224 */ /* 0x000fe200078e00ff */
[----:B------:R-:W-:Y:S01]  /*1160*/  @!P3 LOP3.LUT R17, R13, 0x7ff00000, RZ, 0xc0, !PT ;  /* 0x7ff000000d11b812 */ /* 0x000fe200078ec0ff */
[----:B------:R-:W0:Y:S03]  /*1170*/  MUFU.RCP64H R19, R11 ;  /* 0x0000000b00137308 */ /* 0x000e260000001800 */
[----:B------:R-:W-:-:S02]  /*1180*/  @!P3 ISETP.GE.U32.AND P4, PT, R8, R17, PT ;  /* 0x000000110800b20c */ /* 0x000fc40003f86070 */
[----:B------:R-:W-:Y:S02]  /*1190*/  SEL R17, R28, 0x63400000, !P2 ;  /* 0x634000001c117807 */ /* 0x000fe40005000000 */
[----:B------:R-:W-:Y:S02]  /*11a0*/  @!P1 LOP3.LUT R30, R11, 0x7ff00000, RZ, 0xc0, !PT ;  /* 0x7ff000000b1e9812 */ /* 0x000fe400078ec0ff */
[----:B------:R-:W-:Y:S01]  /*11b0*/  LOP3.LUT R17, R17, 0x800fffff, R15, 0xf8, !PT ;  /* 0x800fffff11117812 */ /* 0x000fe200078ef80f */
[----:B0-----:R-:W-:-:S08]  /*11c0*/  DFMA R20, R18, -R10, 1 ;  /* 0x3ff000001214742b */ /* 0x001fd0000000080a */
[----:B------:R-:W-:-:S08]  /*11d0*/  DFMA R20, R20, R20, R20 ;  /* 0x000000141414722b */ /* 0x000fd00000000014 */
[----:B------:R-:W-:Y:S01]  /*11e0*/  DFMA R20, R18, R20, R18 ;  /* 0x000000141214722b */ /* 0x000fe20000000012 */
[----:B------:R-:W-:-:S04]  /*11f0*/  @!P3 SEL R19, R28, 0x63400000, !P4 ;  /* 0x634000001c13b807 */ /* 0x000fc80006000000 */
[----:B------:R-:W-:-:S03]  /*1200*/  @!P3 LOP3.LUT R16, R19, 0x80000000, R15, 0xf8, !PT ;  /* 0x800000001310b812 */ /* 0x000fc600078ef80f */
[----:B------:R-:W-:Y:S01]  /*1210*/  DFMA R18, R20, -R10, 1 ;  /* 0x3ff000001412742b */ /* 0x000fe2000000080a */
[----:B------:R-:W-:Y:S01]  /*1220*/  @!P3 LOP3.LUT R23, R16, 0x100000, RZ, 0xfc, !PT ;  /* 0x001000001017b812 */ /* 0x000fe200078efcff */
[----:B------:R-:W-:-:S06]  /*1230*/  IMAD.MOV.U32 R16, RZ, RZ, R14 ;  /* 0x000000ffff107224 */ /* 0x000fcc00078e000e */
[----:B------:R-:W-:Y:S02]  /*1240*/  DFMA R18, R20, R18, R20 ;  /* 0x000000121412722b */ /* 0x000fe40000000014 */
[----:B------:R-:W-:-:S08]  /*1250*/  @!P3 DFMA R16, R16, 2, -R22 ;  /* 0x400000001010b82b */ /* 0x000fd00000000816 */
[----:B------:R-:W-:Y:S02]  /*1260*/  DMUL R20, R18, R16 ;  /* 0x0000001012147228 */ /* 0x000fe40000000000 */
[----:B------:R-:W-:-:S05]  /*1270*/  @!P3 LOP3.LUT R29, R17, 0x7ff00000, RZ, 0xc0, !PT ;  /* 0x7ff00000111db812 */ /* 0x000fca00078ec0ff */
[----:B------:R-:W-:Y:S01]  /*1280*/  VIADD R33, R29, 0xffffffff ;  /* 0xffffffff1d217836 */ /* 0x000fe20000000000 */
[----:B------:R-:W-:-:S04]  /*1290*/  DFMA R22, R20, -R10, R16 ;  /* 0x8000000a1416722b */ /* 0x000fc80000000010 */
[----:B------:R-:W-:Y:S01]  /*12a0*/  ISETP.GT.U32.AND P1, PT, R33, 0x7feffffe, PT ;  /* 0x7feffffe2100780c */ /* 0x000fe20003f24070 */
[----:B------:R-:W-:-:S03]  /*12b0*/  VIADD R33, R30, 0xffffffff ;  /* 0xffffffff1e217836 */ /* 0x000fc60000000000 */
[----:B------:R-:W-:Y:S02]  /*12c0*/  DFMA R22, R18, R22, R20 ;  /* 0x000000161216722b */ /* 0x000fe40000000014 */
[----:B------:R-:W-:-:S13]  /*12d0*/  ISETP.GT.U32.OR P1, PT, R33, 0x7feffffe, P1 ;  /* 0x7feffffe2100780c */ /* 0x000fda0000f24470 */
[----:B------:R-:W-:Y:S05]  /*12e0*/  @P1 BRA `(.L_x_20) ;  /* 0x00000000006c1947 */ /* 0x000fea0003800000 */
[----:B------:R-:W-:Y:S01]  /*12f0*/  LOP3.LUT R15, R13, 0x7ff00000, RZ, 0xc0, !PT ;  /* 0x7ff000000d0f7812 */ /* 0x000fe200078ec0ff */
[----:B------:R-:W-:-:S03]  /*1300*/  IMAD.MOV.U32 R20, RZ, RZ, RZ ;  /* 0x000000ffff147224 */ /* 0x000fc600078e00ff */
[CC--:B------:R-:W-:Y:S02]  /*1310*/  VIADDMNMX R14, R8.reuse, -R15.reuse, 0xb9600000, !PT ;  /* 0xb9600000080e7446 */ /* 0x0c0fe4000780090f */
[----:B------:R-:W-:Y:S02]  /*1320*/  ISETP.GE.U32.AND P1, PT, R8, R15, PT ;  /* 0x0000000f0800720c */ /* 0x000fe40003f26070 */
[----:B------:R-:W-:Y:S02]  /*1330*/  VIMNMX R14, PT, PT, R14, 0x46a00000, PT ;  /* 0x46a000000e0e7848 */ /* 0x000fe40003fe0100 */
[----:B------:R-:W-:-:S05]  /*1340*/  SEL R15, R28, 0x63400000, !P1 ;  /* 0x634000001c0f7807 */ /* 0x000fca0004800000 */
[----:B------:R-:W-:-:S04]  /*1350*/  IMAD.IADD R14, R14, 0x1, -R15 ;  /* 0x000000010e0e7824 */ /* 0x000fc800078e0a0f */
[----:B------:R-:W-:-:S06]  /*1360*/  VIADD R21, R14, 0x7fe00000 ;  /* 0x7fe000000e157836 */ /* 0x000fcc0000000000 */
[----:B------:R-:W-:-:S10]  /*1370*/  DMUL R18, R22, R20 ;  /* 0x0000001416127228 */ /* 0x000fd40000000000 */
[----:B------:R-:W-:-:S13]  /*1380*/  FSETP.GTU.AND P1, PT, |R19|, 1.469367938527859385e-39, PT ;  /* 0x001000001300780b */ /* 0x000fda0003f2c200 */
[----:B------:R-:W-:Y:S05]  /*1390*/  @P1 BRA `(.L_x_21) ;  /* 0x0000000000941947 */ /* 0x000fea0003800000 */
[----:B------:R-:W-:Y:S01]  /*13a0*/  DFMA R10, R22, -R10, R16 ;  /* 0x8000000a160a722b */ /* 0x000fe20000000010 */
[----:B------:R-:W-:-:S09]  /*13b0*/  IMAD.MOV.U32 R20, RZ, RZ, RZ ;  /* 0x000000ffff147224 */ /* 0x000fd200078e00ff */
[C---:B------:R-:W-:Y:S02]  /*13c0*/  FSETP.NEU.AND P1, PT, R11.reuse, RZ, PT ;  /* 0x000000ff0b00720b */ /* 0x040fe40003f2d000 */
[----:B------:R-:W-:-:S04]  /*13d0*/  LOP3.LUT R13, R11, 0x80000000, R13, 0x48, !PT ;  /* 0x800000000b0d7812 */ /* 0x000fc800078e480d */
[----:B------:R-:W-:-:S07]  /*13e0*/  LOP3.LUT R21, R13, R21, RZ, 0xfc, !PT ;  /* 0x000000150d157212 */ /* 0x000fce00078efcff */
[----:B------:R-:W-:Y:S05]  /*13f0*/  @!P1 BRA `(.L_x_21) ;  /* 0x00000000007c9947 */ /* 0x000fea0003800000 */
[----:B------:R-:W-:Y:S01]  /*1400*/  IMAD.MOV R11, RZ, RZ, -R14 ;  /* 0x000000ffff0b7224 */ /* 0x000fe200078e0a0e */
[----:B------:R-:W-:Y:S01]  /*1410*/  DMUL.RP R20, R22, R20 ;  /* 0x0000001416147228 */ /* 0x000fe20000008000 */
[----:B------:R-:W-:-:S06]  /*1420*/  IMAD.MOV.U32 R10, RZ, RZ, RZ ;  /* 0x000000ffff0a7224 */ /* 0x000fcc00078e00ff */
[----:B------:R-:W-:-:S03]  /*1430*/  DFMA R10, R18, -R10, R22 ;  /* 0x8000000a120a722b */ /* 0x000fc60000000016 */
[----:B------:R-:W-:-:S03]  /*1440*/  LOP3.LUT R13, R21, R13, RZ, 0x3c, !PT ;  /* 0x0000000d150d7212 */ /* 0x000fc600078e3cff */
[----:B------:R-:W-:-:S04]  /*1450*/  IADD3 R10, PT, PT, -R14, -0x43300000, RZ ;  /* 0xbcd000000e0a7810 */ /* 0x000fc80007ffe1ff */
[----:B------:R-:W-:-:S04]  /*1460*/  FSETP.NEU.AND P1, PT, |R11|, R10, PT ;  /* 0x0000000a0b00720b */ /* 0x000fc80003f2d200 */
[----:B------:R-:W-:Y:S02]  /*1470*/  FSEL R18, R20, R18, !P1 ;  /* 0x0000001214127208 */ /* 0x000fe40004800000 */
[----:B------:R-:W-:Y:S01]  /*1480*/  FSEL R19, R13, R19, !P1 ;  /* 0x000000130d137208 */ /* 0x000fe20004800000 */
[----:B------:R-:W-:Y:S06]  /*1490*/  BRA `(.L_x_21) ;  /* 0x0000000000547947 */ /* 0x000fec0003800000 */
.L_x_20:
[----:B------:R-:W-:-:S14]  /*14a0*/  DSETP.NAN.AND P1, PT, R14, R14, PT ;  /* 0x0000000e0e00722a */ /* 0x000fdc0003f28000 */
[----:B------:R-:W-:Y:S05]  /*14b0*/  @P1 BRA `(.L_x_22) ;  /* 0x0000000000441947 */ /* 0x000fea0003800000 */
[----:B------:R-:W-:-:S14]  /*14c0*/  DSETP.NAN.AND P1, PT, R12, R12, PT ;  /* 0x0000000c0c00722a */ /* 0x000fdc0003f28000 */
[----:B------:R-:W-:Y:S05]  /*14d0*/  @P1 BRA `(.L_x_23) ;  /* 0x0000000000301947 */ /* 0x000fea0003800000 */
[----:B------:R-:W-:Y:S01]  /*14e0*/  ISETP.NE.AND P1, PT, R29, R30, PT ;  /* 0x0000001e1d00720c */ /* 0x000fe20003f25270 */
[----:B------:R-:W-:Y:S02]  /*14f0*/  IMAD.MOV.U32 R18, RZ, RZ, 0x0 ;  /* 0x00000000ff127424 */ /* 0x000fe400078e00ff */
[----:B------:R-:W-:-:S10]  /*1500*/  IMAD.MOV.U32 R19, RZ, RZ, -0x80000 ;  /* 0xfff80000ff137424 */ /* 0x000fd400078e00ff */
[----:B------:R-:W-:Y:S05]  /*1510*/  @!P1 BRA `(.L_x_21) ;  /* 0x0000000000349947 */ /* 0x000fea0003800000 */
[----:B------:R-:W-:Y:S02]  /*1520*/  ISETP.NE.AND P1, PT, R29, 0x7ff00000, PT ;  /* 0x7ff000001d00780c */ /* 0x000fe40003f25270 */
[----:B------:R-:W-:Y:S02]  /*1530*/  LOP3.LUT R19, R15, 0x80000000, R13, 0x48, !PT ;  /* 0x800000000f137812 */ /* 0x000fe400078e480d */
[----:B------:R-:W-:-:S13]  /*1540*/  ISETP.EQ.OR P1, PT, R30, RZ, !P1 ;  /* 0x000000ff1e00720c */ /* 0x000fda0004f22670 */
[----:B------:R-:W-:Y:S01]  /*1550*/  @P1 LOP3.LUT R8, R19, 0x7ff00000, RZ, 0xfc, !PT ;  /* 0x7ff0000013081812 */ /* 0x000fe200078efcff */
[----:B------:R-:W-:Y:S02]  /*1560*/  @!P1 IMAD.MOV.U32 R18, RZ, RZ, RZ ;  /* 0x000000ffff129224 */ /* 0x000fe400078e00ff */
[----:B------:R-:W-:Y:S02]  /*1570*/  @P1 IMAD.MOV.U32 R18, RZ, RZ, RZ ;  /* 0x000000ffff121224 */ /* 0x000fe400078e00ff */
[----:B------:R-:W-:Y:S01]  /*1580*/  @P1 IMAD.MOV.U32 R19, RZ, RZ, R8 ;  /* 0x000000ffff131224 */ /* 0x000fe200078e0008 */
[----:B------:R-:W-:Y:S06]  /*1590*/  BRA `(.L_x_21) ;  /* 0x0000000000147947 */ /* 0x000fec0003800000 */
.L_x_23:
[----:B------:R-:W-:Y:S01]  /*15a0*/  LOP3.LUT R19, R13, 0x80000, RZ, 0xfc, !PT ;  /* 0x000800000d137812 */ /* 0x000fe200078efcff */
[----:B------:R-:W-:Y:S01]  /*15b0*/  IMAD.MOV.U32 R18, RZ, RZ, R12 ;  /* 0x000000ffff127224 */ /* 0x000fe200078e000c */
[----:B------:R-:W-:Y:S06]  /*15c0*/  BRA `(.L_x_21) ;  /* 0x0000000000087947 */ /* 0x000fec0003800000 */
.L_x_22:
[----:B------:R-:W-:Y:S02]  /*15d0*/  LOP3.LUT R19, R15, 0x80000, RZ, 0xfc, !PT ;  /* 0x000800000f137812 */ /* 0x000fe400078efcff */
[----:B------:R-:W-:-:S07]  /*15e0*/  MOV R18, R14 ;  /* 0x0000000e00127202 */ /* 0x000fce0000000f00 */
.L_x_21:
[----:B------:R-:W-:Y:S05]  /*15f0*/  BSYNC.RECONVERGENT B3 ;  /* 0x0000000000037941 */ /* 0x000fea0003800200 */
.L_x_19:
[----:B------:R-:W-:Y:S02]  /*1600*/  IMAD.MOV.U32 R10, RZ, RZ, R4 ;  /* 0x000000ffff0a7224 */ /* 0x000fe400078e0004 */
[----:B------:R-:W-:Y:S02]  /*1610*/  IMAD.MOV.U32 R11, RZ, RZ, 0x0 ;  /* 0x00000000ff0b7424 */ /* 0x000fe400078e00ff */
[----:B------:R-:W-:Y:S02]  /*1620*/  IMAD.MOV.U32 R12, RZ, RZ, R18 ;  /* 0x000000ffff0c7224 */ /* 0x000fe400078e0012 */
[----:B------:R-:W-:Y:S01]  /*1630*/  IMAD.MOV.U32 R13, RZ, RZ, R19 ;  /* 0x000000ffff0d7224 */ /* 0x000fe200078e0013 */
[----:B------:R-:W-:Y:S06]  /*1640*/  RET.REL.NODEC R10 `(_Z12cuda_leibnizPdl) ;  /* 0xffffffe80a6c7950 */ /* 0x000fec0003c3ffff */
        .weak           $__internal_1_$__cuda_sm20_div_u64
        .type           $__internal_1_$__cuda_sm20_div_u64,@function
        .size           $__internal_1_$__cuda_sm20_div_u64,(.L_x_26 - $__internal_1_$__cuda_sm20_div_u64)
$__internal_1_$__cuda_sm20_div_u64:
[----:B------:R-:W0:Y:S08]  /*1650*/  I2F.U64.RP R8, R2 ;  /* 0x0000000200087312 */ /* 0x000e300000309000 */
[----:B0-----:R-:W0:Y:S02]  /*1660*/  MUFU.RCP R8, R8 ;  /* 0x0000000800087308 */ /* 0x001e240000001000 */
[----:B0-----:R-:W-:-:S06]  /*1670*/  VIADD R10, R8, 0x1ffffffe ;  /* 0x1ffffffe080a7836 */ /* 0x001fcc0000000000 */
[----:B------:R-:W0:Y:S02]  /*1680*/  F2I.U64.TRUNC R10, R10 ;  /* 0x0000000a000a7311 */ /* 0x000e24000020d800 */
[----:B0-----:R-:W-:-:S04]  /*1690*/  IMAD.WIDE.U32 R12, R10, R2, RZ ;  /* 0x000000020a0c7225 */ /* 0x001fc800078e00ff */
[----:B------:R-:W-:Y:S01]  /*16a0*/  IMAD R13, R10, R3, R13 ;  /* 0x000000030a0d7224 */ /* 0x000fe200078e020d */
[----:B------:R-:W-:-:S03]  /*16b0*/  IADD3 R15, P0, PT, RZ, -R12, RZ ;  /* 0x8000000cff0f7210 */ /* 0x000fc60007f1e0ff */
[----:B------:R-:W-:Y:S02]  /*16c0*/  IMAD R13, R11, R2, R13 ;  /* 0x000000020b0d7224 */ /* 0x000fe400078e020d */
[----:B------:R-:W-:-:S04]  /*16d0*/  IMAD.HI.U32 R12, R10, R15, RZ ;  /* 0x0000000f0a0c7227 */ /* 0x000fc800078e00ff */
[----:B------:R-:W-:Y:S02]  /*16e0*/  IMAD.X R17, RZ, RZ, ~R13, P0 ;  /* 0x000000ffff117224 */ /* 0x000fe400000e0e0d */
[----:B------:R-:W-:Y:S02]  /*16f0*/  IMAD.MOV.U32 R13, RZ, RZ, R10 ;  /* 0x000000ffff0d7224 */ /* 0x000fe400078e000a */
[-C--:B------:R-:W-:Y:S02]  /*1700*/  IMAD R19, R11, R17.reuse, RZ ;  /* 0x000000110b137224 */ /* 0x080fe400078e02ff */
[----:B------:R-:W-:-:S04]  /*1710*/  IMAD.WIDE.U32 R12, P0, R10, R17, R12 ;  /* 0x000000110a0c7225 */ /* 0x000fc8000780000c */
[----:B------:R-:W-:-:S04]  /*1720*/  IMAD.HI.U32 R17, R11, R17, RZ ;  /* 0x000000110b117227 */ /* 0x000fc800078e00ff */
[----:B------:R-:W-:-:S04]  /*1730*/  IMAD.HI.U32 R12, P1, R11, R15, R12 ;  /* 0x0000000f0b0c7227 */ /* 0x000fc8000782000c */
[----:B------:R-:W-:Y:S01]  /*1740*/  IMAD.X R8, R17, 0x1, R11, P0 ;  /* 0x0000000111087824 */ /* 0x000fe200000e060b */
[----:B------:R-:W-:-:S04]  /*1750*/  IADD3 R13, P2, PT, R19, R12, RZ ;  /* 0x0000000c130d7210 */ /* 0x000fc80007f5e0ff */
[----:B------:R-:W-:Y:S01]  /*1760*/  IADD3.X R15, PT, PT, RZ, RZ, R8, P2, P1 ;  /* 0x000000ffff0f7210 */ /* 0x000fe200017e2408 */
[----:B------:R-:W-:-:S04]  /*1770*/  IMAD.WIDE.U32 R10, R13, R2, RZ ;  /* 0x000000020d0a7225 */ /* 0x000fc800078e00ff */
[----:B------:R-:W-:Y:S01]  /*1780*/  IMAD R8, R13, R3, R11 ;  /* 0x000000030d087224 */ /* 0x000fe200078e020b */
[----:B------:R-:W-:-:S03]  /*1790*/  IADD3 R11, P0, PT, RZ, -R10, RZ ;  /* 0x8000000aff0b7210 */ /* 0x000fc60007f1e0ff */
[----:B------:R-:W-:Y:S02]  /*17a0*/  IMAD R8, R15, R2, R8 ;  /* 0x000000020f087224 */ /* 0x000fe400078e0208 */
[----:B------:R-:W-:-:S04]  /*17b0*/  IMAD.HI.U32 R12, R13, R11, RZ ;  /* 0x0000000b0d0c7227 */ /* 0x000fc800078e00ff */
[----:B------:R-:W-:-:S04]  /*17c0*/  IMAD.X R8, RZ, RZ, ~R8, P0 ;  /* 0x000000ffff087224 */ /* 0x000fc800000e0e08 */
[----:B------:R-:W-:-:S04]  /*17d0*/  IMAD.WIDE.U32 R12, P0, R13, R8, R12 ;  /* 0x000000080d0c7225 */ /* 0x000fc8000780000c */
[C---:B------:R-:W-:Y:S02]  /*17e0*/  IMAD R10, R15.reuse, R8, RZ ;  /* 0x000000080f0a7224 */ /* 0x040fe400078e02ff */
[----:B------:R-:W-:-:S04]  /*17f0*/  IMAD.HI.U32 R13, P1, R15, R11, R12 ;  /* 0x0000000b0f0d7227 */ /* 0x000fc8000782000c */
[----:B------:R-:W-:Y:S01]  /*1800*/  IMAD.HI.U32 R8, R15, R8, RZ ;  /* 0x000000080f087227 */ /* 0x000fe200078e00ff */
[----:B------:R-:W-:-:S03]  /*1810*/  IADD3 R13, P2, PT, R10, R13, RZ ;  /* 0x0000000d0a0d7210 */ /* 0x000fc60007f5e0ff */
[----:B------:R-:W-:Y:S02]  /*1820*/  IMAD.X R15, R8, 0x1, R15, P0 ;  /* 0x00000001080f7824 */ /* 0x000fe400000e060f */
[----:B------:R-:W-:-:S03]  /*1830*/  IMAD.HI.U32 R10, R13, R9, RZ ;  /* 0x000000090d0a7227 */ /* 0x000fc600078e00ff */
[----:B------:R-:W-:Y:S01]  /*1840*/  IADD3.X R15, PT, PT, RZ, RZ, R15, P2, P1 ;  /* 0x000000ffff0f7210 */ /* 0x000fe200017e240f */
[----:B------:R-:W-:Y:S02]  /*1850*/  IMAD.MOV.U32 R11, RZ, RZ, RZ ;  /* 0x000000ffff0b7224 */ /* 0x000fe400078e00ff */
[----:B------:R-:W-:-:S04]  /*1860*/  IMAD.WIDE.U32 R10, R13, R6, R10 ;  /* 0x000000060d0a7225 */ /* 0x000fc800078e000a */
[C---:B------:R-:W-:Y:S02]  /*1870*/  IMAD R13, R15.reuse, R6, RZ ;  /* 0x000000060f0d7224 */ /* 0x040fe400078e02ff */
[----:B------:R-:W-:-:S04]  /*1880*/  IMAD.HI.U32 R10, P0, R15, R9, R10 ;  /* 0x000000090f0a7227 */ /* 0x000fc8000780000a */
[----:B------:R-:W-:Y:S01]  /*1890*/  IMAD.HI.U32 R8, R15, R6, RZ ;  /* 0x000000060f087227 */ /* 0x000fe200078e00ff */
[----:B------:R-:W-:-:S03]  /*18a0*/  IADD3 R13, P1, PT, R13, R10, RZ ;  /* 0x0000000a0d0d7210 */ /* 0x000fc60007f3e0ff */
[----:B------:R-:W-:Y:S02]  /*18b0*/  IMAD.X R8, RZ, RZ, R8, P0 ;  /* 0x000000ffff087224 */ /* 0x000fe400000e0608 */
[----:B------:R-:W-:-:S04]  /*18c0*/  IMAD.WIDE.U32 R10, R13, R2, RZ ;  /* 0x000000020d0a7225 */ /* 0x000fc800078e00ff */
[----:B------:R-:W-:Y:S02]  /*18d0*/  IMAD.X R15, RZ, RZ, R8, P1 ;  /* 0x000000ffff0f7224 */ /* 0x000fe400008e0608 */
[----:B------:R-:W-:Y:S01]  /*18e0*/  IMAD R8, R13, R3, R11 ;  /* 0x000000030d087224 */ /* 0x000fe200078e020b */
[----:B------:R-:W-:-:S03]  /*18f0*/  IADD3 R11, P1, PT, -R10, R9, RZ ;  /* 0x000000090a0b7210 */ /* 0x000fc60007f3e1ff */
[-C--:B------:R-:W-:Y:S01]  /*1900*/  IMAD R9, R15, R2.reuse, R8 ;  /* 0x000000020f097224 */ /* 0x080fe200078e0208 */
[----:B------:R-:W-:-:S03]  /*1910*/  ISETP.GE.U32.AND P0, PT, R11, R2, PT ;  /* 0x000000020b00720c */ /* 0x000fc60003f06070 */
[----:B------:R-:W-:Y:S01]  /*1920*/  IMAD.X R12, R6, 0x1, ~R9, P1 ;  /* 0x00000001060c7824 */ /* 0x000fe200008e0e09 */
[----:B------:R-:W-:Y:S02]  /*1930*/  IADD3 R6, P2, PT, R13, 0x1, RZ ;  /* 0x000000010d067810 */ /* 0x000fe40007f5e0ff */
[----:B------:R-:W-:Y:S02]  /*1940*/  IADD3 R9, P1, PT, -R2, R11, RZ ;  /* 0x0000000b02097210 */ /* 0x000fe40007f3e1ff */
[C---:B------:R-:W-:Y:S01]  /*1950*/  ISETP.GE.U32.AND.EX P0, PT, R12.reuse, R3, PT, P0 ;  /* 0x000000030c00720c */ /* 0x040fe20003f06100 */
[----:B------:R-:W-:Y:S02]  /*1960*/  IMAD.X R8, RZ, RZ, R15, P2 ;  /* 0x000000ffff087224 */ /* 0x000fe400010e060f */
[----:B------:R-:W-:Y:S01]  /*1970*/  IMAD.X R10, R12, 0x1, ~R3, P1 ;  /* 0x000000010c0a7824 */ /* 0x000fe200008e0e03 */
[----:B------:R-:W-:Y:S02]  /*1980*/  SEL R13, R6, R13, P0 ;  /* 0x0000000d060d7207 */ /* 0x000fe40000000000 */
[----:B------:R-:W-:-:S02]  /*1990*/  SEL R9, R9, R11, P0 ;  /* 0x0000000b09097207 */ /* 0x000fc40000000000 */
[----:B------:R-:W-:Y:S02]  /*19a0*/  SEL R8, R8, R15, P0 ;  /* 0x0000000f08087207 */ /* 0x000fe40000000000 */
[----:B------:R-:W-:Y:S02]  /*19b0*/  IADD3 R6, P2, PT, R13, 0x1, RZ ;  /* 0x000000010d067810 */ /* 0x000fe40007f5e0ff */
[----:B------:R-:W-:Y:S02]  /*19c0*/  SEL R10, R10, R12, P0 ;  /* 0x0000000c0a0a7207 */ /* 0x000fe40000000000 */
[----:B------:R-:W-:Y:S01]  /*19d0*/  ISETP.GE.U32.AND P0, PT, R9, R2, PT ;  /* 0x000000020900720c */ /* 0x000fe20003f06070 */
[----:B------:R-:W-:Y:S01]  /*19e0*/  IMAD.X R11, RZ, RZ, R8, P2 ;  /* 0x000000ffff0b7224 */ /* 0x000fe200010e0608 */
[----:B------:R-:W-:Y:S01]  /*19f0*/  ISETP.NE.U32.AND P1, PT, R2, RZ, PT ;  /* 0x000000ff0200720c */ /* 0x000fe20003f25070 */
[----:B------:R-:W-:Y:S01]  /*1a00*/  IMAD.MOV.U32 R9, RZ, RZ, 0x0 ;  /* 0x00000000ff097424 */ /* 0x000fe200078e00ff */
[----:B------:R-:W-:-:S02]  /*1a10*/  ISETP.GE.U32.AND.EX P0, PT, R10, R3, PT, P0 ;  /* 0x000000030a00720c */ /* 0x000fc40003f06100 */
[----:B------:R-:W-:Y:S02]  /*1a20*/  ISETP.NE.AND.EX P1, PT, R3, RZ, PT, P1 ;  /* 0x000000ff0300720c */ /* 0x000fe40003f25310 */
[----:B------:R-:W-:Y:S01]  /*1a30*/  SEL R11, R11, R8, P0 ;  /* 0x000000080b0b7207 */ /* 0x000fe20000000000 */
[----:B------:R-:W-:Y:S01]  /*1a40*/  IMAD.MOV.U32 R8, RZ, RZ, R4 ;  /* 0x000000ffff087224 */ /* 0x000fe200078e0004 */
[----:B------:R-:W-:Y:S02]  /*1a50*/  SEL R6, R6, R13, P0 ;  /* 0x0000000d06067207 */ /* 0x000fe40000000000 */
[----:B------:R-:W-:Y:S02]  /*1a60*/  SEL R11, R11, 0xffffffff, P1 ;  /* 0xffffffff0b0b7807 */ /* 0x000fe40000800000 */
[----:B------:R-:W-:Y:S01]  /*1a70*/  SEL R6, R6, 0xffffffff, P1 ;  /* 0xffffffff06067807 */ /* 0x000fe20000800000 */
[----:B------:R-:W-:Y:S06]  /*1a80*/  RET.REL.NODEC R8 `(_Z12cuda_leibnizPdl) ;  /* 0xffffffe4085c7950 */ /* 0x000fec0003c3ffff */
.L_x_24:
[----:B------:R-:W-:-:S00]  /*1a90*/  BRA `(.L_x_24) ;  /* 0xfffffffc00fc7947 */ /* 0x000fc0000383ffff */
[----:B------:R-:W-:-:S00]  /*1aa0*/  NOP ;  /* 0x0000000000007918 */ /* 0x000fc00000000000 */
        /* <DEDUP_REMOVED lines=13> */
.L_x_26:


//--------------------- .nv.shared.reserved.0     --------------------------
	.section	.nv.shared.reserved.0,"aw",@nobits
	.weak		__nv_reservedSMEM_offset_0_alias
	.size		__nv_reservedSMEM_offset_0_alias, 0, 64
	.other		__nv_reservedSMEM_offset_0_alias,@"STO_CUDA_RESERVED_SHARED STV_DEFAULT"
__nv_reservedSMEM_offset_0_alias:
	.zero		0
	.zero		64


//--------------------- .nv.constant0._Z12cuda_leibnizPdl --------------------------
	.section	.nv.constant0._Z12cuda_leibnizPdl,"a",@progbits
	.sectionflags	@""
	.align	4
.nv.constant0._Z12cuda_leibnizPdl:
	.zero		912


//--------------------- SYMBOLS --------------------------

	.type		.nv.reservedSmem.offset0,@object
	.size		.nv.reservedSmem.offset0,0x4
